	.headerflags	@"EF_CUDA_TEXMODE_UNIFIED EF_CUDA_64BIT_ADDRESS EF_CUDA_ACCELERATORS EF_CUDA_SM90 EF_CUDA_VIRTUAL_SM(EF_CUDA_SM90)"
	.elftype	@"ET_EXEC"


//--------------------- .nv.info                  --------------------------
	.section	.nv.info,"",@"SHT_CUDA_INFO"
	.align	4


	//----- nvinfo : EIATTR_REGCOUNT
	.align		4
        /*0000*/ 	.byte	0x04, 0x2f
        /*0002*/ 	.short	(.L_3 - .L_2)
	.align		4
.L_2:
        /*0004*/ 	.word	index@(triton_poi_fused__native_batch_norm_legit_no_training_mul_sigmoid_2)
        /*0008*/ 	.word	0x00000010


	//----- nvinfo : EIATTR_MIN_STACK_SIZE
	.align		4
.L_3:
        /*000c*/ 	.byte	0x04, 0x12
        /*000e*/ 	.short	(.L_5 - .L_4)
	.align		4
.L_4:
        /*0010*/ 	.word	index@(triton_poi_fused__native_batch_norm_legit_no_training_mul_sigmoid_2)
        /*0014*/ 	.word	0x00000000


	//----- nvinfo : EIATTR_FRAME_SIZE
	.align		4
.L_5:
        /*0018*/ 	.byte	0x04, 0x11
        /*001a*/ 	.short	(.L_7 - .L_6)
	.align		4
.L_6:
        /*001c*/ 	.word	index@(triton_poi_fused__native_batch_norm_legit_no_training_mul_sigmoid_2)
        /*0020*/ 	.word	0x00000000


	//----- nvinfo : EIATTR_MIN_STACK_SIZE
	.align		4
.L_7:
        /*0024*/ 	.byte	0x04, 0x12
        /*0026*/ 	.short	(.L_9 - .L_8)
	.align		4
.L_8:
        /*0028*/ 	.word	index@(triton_poi_fused__native_batch_norm_legit_no_training_mul_sigmoid_2)
        /*002c*/ 	.word	0x00000000
.L_9:


//--------------------- .nv.info.triton_poi_fused__native_batch_norm_legit_no_training_mul_sigmoid_2 --------------------------
	.section	.nv.info.triton_poi_fused__native_batch_norm_legit_no_training_mul_sigmoid_2,"",@"SHT_CUDA_INFO"
	.sectionflags	@""
	.align	4


	//----- nvinfo : EIATTR_CUDA_API_VERSION
	.align		4
        /*0000*/ 	.byte	0x04, 0x37
        /*0002*/ 	.short	(.L_11 - .L_10)
.L_10:
        /*0004*/ 	.word	0x0000007c


	//----- nvinfo : EIATTR_KPARAM_INFO
	.align		4
.L_11:
        /*0008*/ 	.byte	0x04, 0x17
        /*000a*/ 	.short	(.L_13 - .L_12)
.L_12:
        /*000c*/ 	.word	0x00000000
        /*0010*/ 	.short	0x0006
        /*0012*/ 	.short	0x0030
        /*0014*/ 	.byte	0x00, 0xf0, 0x11, 0x00


	//----- nvinfo : EIATTR_KPARAM_INFO
	.align		4
.L_13:
        /*0018*/ 	.byte	0x04, 0x17
        /*001a*/ 	.short	(.L_15 - .L_14)
.L_14:
        /*001c*/ 	.word	0x00000000
        /*0020*/ 	.short	0x0005
        /*0022*/ 	.short	0x0028
        /*0024*/ 	.byte	0x00, 0xf4, 0x21, 0x00


	//----- nvinfo : EIATTR_KPARAM_INFO
	.align		4
.L_15:
        /*0028*/ 	.byte	0x04, 0x17
        /*002a*/ 	.short	(.L_17 - .L_16)
.L_16:
        /*002c*/ 	.word	0x00000000
        /*0030*/ 	.short	0x0004
        /*0032*/ 	.short	0x0020
        /*0034*/ 	.byte	0x00, 0xf4, 0x21, 0x00


	//----- nvinfo : EIATTR_KPARAM_INFO
	.align		4
.L_17:
        /*0038*/ 	.byte	0x04, 0x17
        /*003a*/ 	.short	(.L_19 - .L_18)
.L_18:
        /*003c*/ 	.word	0x00000000
        /*0040*/ 	.short	0x0003
        /*0042*/ 	.short	0x0018
        /*0044*/ 	.byte	0x00, 0xf4, 0x21, 0x00


	//----- nvinfo : EIATTR_KPARAM_INFO
	.align		4
.L_19:
        /*0048*/ 	.byte	0x04, 0x17
        /*004a*/ 	.short	(.L_21 - .L_20)
.L_20:
        /*004c*/ 	.word	0x00000000
        /*0050*/ 	.short	0x0002
        /*0052*/ 	.short	0x0010
        /*0054*/ 	.byte	0x00, 0xf4, 0x21, 0x00


	//----- nvinfo : EIATTR_KPARAM_INFO
	.align		4
.L_21:
        /*0058*/ 	.byte	0x04, 0x17
        /*005a*/ 	.short	(.L_23 - .L_22)
.L_22:
        /*005c*/ 	.word	0x00000000
        /*0060*/ 	.short	0x0001
        /*0062*/ 	.short	0x0008
        /*0064*/ 	.byte	0x00, 0xf4, 0x21, 0x00


	//----- nvinfo : EIATTR_KPARAM_INFO
	.align		4
.L_23:
        /*0068*/ 	.byte	0x04, 0x17
        /*006a*/ 	.short	(.L_25 - .L_24)
.L_24:
        /*006c*/ 	.word	0x00000000
        /*0070*/ 	.short	0x0000
        /*0072*/ 	.short	0x0000
        /*0074*/ 	.byte	0x00, 0xf4, 0x21, 0x00


	//----- nvinfo : EIATTR_SPARSE_MMA_MASK
	.align		4
.L_25:
        /*0078*/ 	.byte	0x03, 0x50
        /*007a*/ 	.short	0x0000


	//----- nvinfo : EIATTR_MAXREG_COUNT
	.align		4
        /*007c*/ 	.byte	0x03, 0x1b
        /*007e*/ 	.short	0x00ff


	//----- nvinfo : EIATTR_EXIT_INSTR_OFFSETS
	.align		4
        /*0080*/ 	.byte	0x04, 0x1c
        /*0082*/ 	.short	(.L_27 - .L_26)


	//   ....[0]....
.L_26:
        /*0084*/ 	.word	0x000003a0


	//----- nvinfo : EIATTR_REQNTID
	.align		4
.L_27:
        /*0088*/ 	.byte	0x04, 0x10
        /*008a*/ 	.short	(.L_29 - .L_28)
.L_28:
        /*008c*/ 	.word	0x00000080
        /*0090*/ 	.word	0x00000001
        /*0094*/ 	.word	0x00000001


	//----- nvinfo : EIATTR_CBANK_PARAM_SIZE
	.align		4
.L_29:
        /*0098*/ 	.byte	0x03, 0x19
        /*009a*/ 	.short	0x0034


	//----- nvinfo : EIATTR_PARAM_CBANK
	.align		4
        /*009c*/ 	.byte	0x04, 0x0a
        /*009e*/ 	.short	(.L_31 - .L_30)
	.align		4
.L_30:
        /*00a0*/ 	.word	index@(.nv.constant0.triton_poi_fused__native_batch_norm_legit_no_training_mul_sigmoid_2)
        /*00a4*/ 	.short	0x0210
        /*00a6*/ 	.short	0x0034


	//----- nvinfo : EIATTR_SW_WAR
	.align		4
.L_31:
        /*00a8*/ 	.byte	0x04, 0x36
        /*00aa*/ 	.short	(.L_33 - .L_32)
.L_32:
        /*00ac*/ 	.word	0x00000008
.L_33:


//--------------------- .nv.callgraph             --------------------------
	.section	.nv.callgraph,"",@"SHT_CUDA_CALLGRAPH"
	.align	4
	.sectionentsize	8
	.align		4
        /*0000*/ 	.word	0x00000000
	.align		4
        /*0004*/ 	.word	0xffffffff
	.align		4
        /*0008*/ 	.word	0x00000000
	.align		4
        /*000c*/ 	.word	0xfffffffe
	.align		4
        /*0010*/ 	.word	0x00000000
	.align		4
        /*0014*/ 	.word	0xfffffffd
	.align		4
        /*0018*/ 	.word	0x00000000
	.align		4
        /*001c*/ 	.word	0xfffffffc


//--------------------- .nv.constant4             --------------------------
	.section	.nv.constant4,"a",@progbits
	.align	8
	.align		8
.nv.constant4:
        /*0000*/ 	.dword	_$_str
	.align		8
        /*0008*/ 	.dword	_$_str_$_2


//--------------------- .text.triton_poi_fused__native_batch_norm_legit_no_training_mul_sigmoid_2 --------------------------
	.section	.text.triton_poi_fused__native_batch_norm_legit_no_training_mul_sigmoid_2,"ax",@progbits
	.align	128
        .global         triton_poi_fused__native_batch_norm_legit_no_training_mul_sigmoid_2
        .type           triton_poi_fused__native_batch_norm_legit_no_training_mul_sigmoid_2,@function
        .size           triton_poi_fused__native_batch_norm_legit_no_training_mul_sigmoid_2,(.L_x_1 - triton_poi_fused__native_batch_norm_legit_no_training_mul_sigmoid_2)
        .other          triton_poi_fused__native_batch_norm_legit_no_training_mul_sigmoid_2,@"STO_CUDA_ENTRY STV_DEFAULT"
triton_poi_fused__native_batch_norm_legit_no_training_mul_sigmoid_2:
.text.triton_poi_fused__native_batch_norm_legit_no_training_mul_sigmoid_2:
[----:B------:R-:W-:Y:S01]  /*0000*/  LDC R1, c[0x0][0x28] ;  /* 0x00000a00ff017b82 */ /* 0x000fe20000000800 */
[----:B------:R-:W1:Y:S07]  /*0010*/  S2R R0, SR_TID.X ;  /* 0x0000000000007919 */ /* 0x000e6e0000002100 */
[----:B------:R-:W2:Y:S01]  /*0020*/  LDC.64 R6, c[0x0][0x228] ;  /* 0x00008a00ff067b82 */ /* 0x000ea20000000a00 */
[----:B------:R-:W-:Y:S01]  /*0030*/  ULDC.64 UR4, c[0x0][0x208] ;  /* 0x0000820000047ab9 */ /* 0x000fe20000000a00 */
[----:B------:R-:W3:Y:S06]  /*0040*/  S2R R3, SR_CTAID.X ;  /* 0x0000000000037919 */ /* 0x000eec0000002500 */
[----:B------:R-:W4:Y:S08]  /*0050*/  LDC.64 R4, c[0x0][0x220] ;  /* 0x00008800ff047b82 */ /* 0x000f300000000a00 */
[----:B------:R-:W5:Y:S08]  /*0060*/  LDC.64 R8, c[0x0][0x230] ;  /* 0x00008c00ff087b82 */ /* 0x000f700000000a00 */
[----:B------:R-:W5:Y:S01]  /*0070*/  LDC.64 R10, c[0x0][0x238] ;  /* 0x00008e00ff0a7b82 */ /* 0x000f620000000a00 */
[----:B-1----:R-:W-:-:S02]  /*0080*/  LOP3.LUT R0, R0, 0x7f, RZ, 0xc0, !PT ;  /* 0x0000007f00007812 */ /* 0x002fc400078ec0ff */
[----:B---3--:R-:W-:Y:S02]  /*0090*/  SHF.R.S32.HI R2, RZ, 0x18, R3 ;  /* 0x00000018ff027819 */ /* 0x008fe40000011403 */
[----:B------:R-:W-:Y:S02]  /*00a0*/  LEA R0, R3, R0, 0x7 ;  /* 0x0000000003007211 */ /* 0x000fe400078e38ff */
[----:B------:R-:W-:-:S04]  /*00b0*/  SGXT R3, R2, 0x1 ;  /* 0x000000010203781a */ /* 0x000fc80000000200 */
[----:B------:R-:W-:-:S04]  /*00c0*/  LEA.HI R3, R3, R0, RZ, 0x8 ;  /* 0x0000000003037211 */ /* 0x000fc800078f40ff */
[----:B------:R-:W-:-:S04]  /*00d0*/  SHF.R.S32.HI R3, RZ, 0x8, R3 ;  /* 0x00000008ff037819 */ /* 0x000fc80000011403 */
[----:B------:R-:W-:-:S04]  /*00e0*/  LEA.HI R2, R3, R3, RZ, 0x2 ;  /* 0x0000000303027211 */ /* 0x000fc800078f10ff */
[----:B------:R-:W-:-:S04]  /*00f0*/  LOP3.LUT R2, R2, 0xfffffffc, RZ, 0xc0, !PT ;  /* 0xfffffffc02027812 */ /* 0x000fc800078ec0ff */
[----:B------:R-:W-:Y:S02]  /*0100*/  IADD3 R13, R3, -R2, RZ ;  /* 0x80000002030d7210 */ /* 0x000fe40007ffe0ff */
[----:B------:R-:W1:Y:S03]  /*0110*/  LDC.64 R2, c[0x0][0x218] ;  /* 0x00008600ff027b82 */ /* 0x000e660000000a00 */
[----:B--2---:R-:W-:-:S06]  /*0120*/  IMAD.WIDE R6, R13, 0x4, R6 ;  /* 0x000000040d067825 */ /* 0x004fcc00078e0206 */
[----:B------:R-:W2:Y:S01]  /*0130*/  LDG.E.EL R6, desc[UR4][R6.64] ;  /* 0x0000000406067981 */ /* 0x000ea2000c2e1900 */
[----:B----4-:R-:W-:-:S04]  /*0140*/  IMAD.WIDE R4, R13, 0x4, R4 ;  /* 0x000000040d047825 */ /* 0x010fc800078e0204 */
[C---:B-----5:R-:W-:Y:S02]  /*0150*/  IMAD.WIDE R8, R13.reuse, 0x4, R8 ;  /* 0x000000040d087825 */ /* 0x060fe400078e0208 */
[----:B------:R3:W4:Y:S02]  /*0160*/  LDG.E.EL R5, desc[UR4][R4.64] ;  /* 0x0000000404057981 */ /* 0x000724000c2e1900 */
[----:B0-----:R-:W-:Y:S02]  /*0170*/  IMAD.WIDE R10, R13, 0x4, R10 ;  /* 0x000000040d0a7825 */ /* 0x001fe400078e020a */
[----:B------:R-:W5:Y:S02]  /*0180*/  LDG.E.EL R8, desc[UR4][R8.64] ;  /* 0x0000000408087981 */ /* 0x000f64000c2e1900 */
[----:B-1----:R-:W-:Y:S02]  /*0190*/  IMAD.WIDE R2, R0, 0x4, R2 ;  /* 0x0000000400027825 */ /* 0x002fe400078e0202 */
[----:B------:R-:W5:Y:S04]  /*01a0*/  LDG.E.EL R11, desc[UR4][R10.64] ;  /* 0x000000040a0b7981 */ /* 0x000f68000c2e1900 */
[----:B------:R-:W4:Y:S01]  /*01b0*/  LDG.E R2, desc[UR4][R2.64] ;  /* 0x0000000402027981 */ /* 0x000f22000c1e1900 */
[----:B------:R-:W-:Y:S01]  /*01c0*/  HFMA2.MMA R12, -RZ, RZ, 1.625, 0 ;  /* 0x3e800000ff0c7435 */ /* 0x000fe200000001ff */
[----:B--2---:R-:W-:-:S04]  /*01d0*/  FADD R6, R6, 0.0010000000474974513054 ;  /* 0x3a83126f06067421 */ /* 0x004fc80000000000 */
[----:B------:R-:W0:Y:S02]  /*01e0*/  MUFU.SQRT R7, R6 ;  /* 0x0000000600077308 */ /* 0x000e240000002000 */
[C---:B0-----:R-:W-:Y:S02]  /*01f0*/  FSETP.GT.AND P0, PT, R7.reuse, 8.50705917302346158658e+37, PT ;  /* 0x7e8000000700780b */ /* 0x041fe40003f04000 */
[----:B------:R-:W-:-:S11]  /*0200*/  FSETP.GEU.AND P1, PT, R7, 1.175494350822287508e-38, PT ;  /* 0x008000000700780b */ /* 0x000fd60003f2e000 */
[----:B------:R-:W-:-:S04]  /*0210*/  @P0 FMUL R7, R7, 0.25 ;  /* 0x3e80000007070820 */ /* 0x000fc80000400000 */
[----:B------:R-:W-:-:S06]  /*0220*/  @!P1 FMUL R7, R7, 16777216 ;  /* 0x4b80000007079820 */ /* 0x000fcc0000400000 */
[----:B------:R-:W0:Y:S01]  /*0230*/  MUFU.RCP R7, R7 ;  /* 0x0000000700077308 */ /* 0x000e220000001000 */
[----:B---3--:R-:W-:Y:S01]  /*0240*/  FSEL R4, R12, 1, P0 ;  /* 0x3f8000000c047808 */ /* 0x008fe20000000000 */
[----:B----4-:R-:W-:-:S04]  /*0250*/  FADD R2, R2, -R5 ;  /* 0x8000000502027221 */ /* 0x010fc80000000000 */
[----:B------:R-:W-:-:S04]  /*0260*/  @!P1 FMUL R4, R4, 16777216 ;  /* 0x4b80000004049820 */ /* 0x000fc80000400000 */
[----:B0-----:R-:W-:-:S04]  /*0270*/  FMUL R3, R7, R4 ;  /* 0x0000000407037220 */ /* 0x001fc80000400000 */
[----:B------:R-:W-:-:S04]  /*0280*/  FMUL R2, R2, R3 ;  /* 0x0000000302027220 */ /* 0x000fc80000400000 */
[----:B-----5:R-:W-:-:S04]  /*0290*/  FFMA R8, R8, R2, R11 ;  /* 0x0000000208087223 */ /* 0x020fc8000000000b */
[----:B------:R-:W-:-:S04]  /*02a0*/  FADD R2, RZ, -R8 ;  /* 0x80000008ff027221 */ /* 0x000fc80000000000 */
[----:B------:R-:W-:-:S05]  /*02b0*/  FMUL R4, R2, 1.4426950216293334961 ;  /* 0x3fb8aa3b02047820 */ /* 0x000fca0000400000 */
[----:B------:R-:W-:-:S13]  /*02c0*/  FSETP.GEU.AND P0, PT, R4, -126, PT ;  /* 0xc2fc00000400780b */ /* 0x000fda0003f0e000 */
[----:B------:R-:W-:-:S04]  /*02d0*/  @!P0 FMUL R4, R4, 0.5 ;  /* 0x3f00000004048820 */ /* 0x000fc80000400000 */
[----:B------:R-:W0:Y:S02]  /*02e0*/  MUFU.EX2 R2, R4 ;  /* 0x0000000400027308 */ /* 0x000e240000000800 */
[----:B0-----:R-:W-:-:S04]  /*02f0*/  @!P0 FMUL R2, R2, R2 ;  /* 0x0000000202028220 */ /* 0x001fc80000400000 */
[----:B------:R-:W-:Y:S02]  /*0300*/  FADD R5, R2, 1 ;  /* 0x3f80000002057421 */ /* 0x000fe40000000000 */
[----:B------:R-:W0:Y:S03]  /*0310*/  LDC.64 R2, c[0x0][0x210] ;  /* 0x00008400ff027b82 */ /* 0x000e260000000a00 */
[----:B------:R-:W-:-:S13]  /*0320*/  FSETP.GT.AND P0, PT, R5, 8.50705917302346158658e+37, PT ;  /* 0x7e8000000500780b */ /* 0x000fda0003f04000 */
[----:B------:R-:W-:-:S06]  /*0330*/  @P0 FMUL R5, R5, 0.25 ;  /* 0x3e80000005050820 */ /* 0x000fcc0000400000 */
[----:B------:R-:W1:Y:S01]  /*0340*/  MUFU.RCP R5, R5 ;  /* 0x0000000500057308 */ /* 0x000e620000001000 */
[----:B------:R-:W-:Y:S01]  /*0350*/  FSEL R6, R12, 1, P0 ;  /* 0x3f8000000c067808 */ /* 0x000fe20000000000 */
[----:B0-----:R-:W-:-:S04]  /*0360*/  IMAD.WIDE R2, R0, 0x4, R2 ;  /* 0x0000000400027825 */ /* 0x001fc800078e0202 */
[----:B-1----:R-:W-:-:S04]  /*0370*/  FMUL R7, R5, R6 ;  /* 0x0000000605077220 */ /* 0x002fc80000400000 */
[----:B------:R-:W-:-:S05]  /*0380*/  FMUL R7, R8, R7 ;  /* 0x0000000708077220 */ /* 0x000fca0000400000 */
[----:B------:R-:W-:Y:S01]  /*0390*/  STG.E desc[UR4][R2.64], R7 ;  /* 0x0000000702007986 */ /* 0x000fe2000c101904 */
[----:B------:R-:W-:Y:S05]  /*03a0*/  EXIT ;  /* 0x000000000000794d */ /* 0x000fea0003800000 */
.L_x_0:
[----:B------:R-:W-:-:S00]  /*03b0*/  BRA `(.L_x_0) ;  /* 0xfffffffc00fc7947 */ /* 0x000fc0000383ffff */
[----:B------:R-:W-:-:S00]  /*03c0*/  NOP ;  /* 0x0000000000007918 */ /* 0x000fc00000000000 */
        /* <DEDUP_REMOVED lines=11> */
.L_x_1:


//--------------------- .nv.global.init           --------------------------
	.section	.nv.global.init,"aw",@progbits
.nv.global.init:
	.type		_$_str,@object
	.size		_$_str,(_$_str_$_2 - _$_str)
_$_str:
        /*0000*/ 	.byte	0x5f, 0x5f, 0x43, 0x55, 0x44, 0x41, 0x5f, 0x46, 0x54, 0x5a, 0x00
	.type		_$_str_$_2,@object
	.size		_$_str_$_2,(.L_1 - _$_str_$_2)
_$_str_$_2:
        /*000b*/ 	.byte	0x5f, 0x5f, 0x43, 0x55, 0x44, 0x41, 0x5f, 0x50, 0x52, 0x45, 0x43, 0x5f, 0x53, 0x51, 0x52, 0x54
        /*001b*/ 	.byte	0x00
.L_1:


//--------------------- .nv.constant0.triton_poi_fused__native_batch_norm_legit_no_training_mul_sigmoid_2 --------------------------
	.section	.nv.constant0.triton_poi_fused__native_batch_norm_legit_no_training_mul_sigmoid_2,"a",@progbits
	.sectionflags	@""
	.align	4
.nv.constant0.triton_poi_fused__native_batch_norm_legit_no_training_mul_sigmoid_2:
	.zero		580
